//
// Generated by NVIDIA NVVM Compiler
//
// Compiler Build ID: CL-36424714
// Cuda compilation tools, release 13.0, V13.0.88
// Based on NVVM 20.0.0
//

.version 9.0
.target sm_100
.address_size 64

	// .globl	_Z12sumReductionPiS_i
.extern .shared .align 16 .b8 sdata[];

.visible .entry _Z12sumReductionPiS_i(
	.param .u64 .ptr .align 1 _Z12sumReductionPiS_i_param_0,
	.param .u64 .ptr .align 1 _Z12sumReductionPiS_i_param_1,
	.param .u32 _Z12sumReductionPiS_i_param_2
)
{
	.reg .pred 	%p<37>;
	.reg .b32 	%r<136>;
	.reg .b64 	%rd<39>;

	ld.param.u64 	%rd3, [_Z12sumReductionPiS_i_param_0];
	ld.param.u64 	%rd2, [_Z12sumReductionPiS_i_param_1];
	ld.param.u32 	%r66, [_Z12sumReductionPiS_i_param_2];
	cvta.to.global.u64 	%rd1, %rd3;
	mov.u32 	%r1, %tid.x;
	and.b32  	%r2, %r1, 31;
	mov.u32 	%r3, %ntid.x;
	mov.u32 	%r4, %ctaid.x;
	mul.lo.s32 	%r68, %r3, %r4;
	shl.b32 	%r69, %r68, 4;
	add.s32 	%r117, %r69, %r1;
	setp.ge.u32 	%p1, %r117, %r66;
	mov.b32 	%r118, 0;
	@%p1 bra 	$L__BB0_35;
	mov.u32 	%r71, %nctaid.x;
	mul.lo.s32 	%r72, %r71, %r3;
	shl.b32 	%r6, %r72, 4;
	mov.b32 	%r118, 0;
$L__BB0_2:
	setp.ge.u32 	%p2, %r117, %r66;
	@%p2 bra 	$L__BB0_4;
	mul.wide.u32 	%rd4, %r117, 4;
	add.s64 	%rd5, %rd1, %rd4;
	ld.global.u32 	%r73, [%rd5];
	add.s32 	%r118, %r73, %r118;
$L__BB0_4:
	add.s32 	%r11, %r3, %r117;
	setp.ge.u32 	%p3, %r11, %r66;
	@%p3 bra 	$L__BB0_6;
	mul.wide.u32 	%rd6, %r11, 4;
	add.s64 	%rd7, %rd1, %rd6;
	ld.global.u32 	%r74, [%rd7];
	add.s32 	%r118, %r74, %r118;
$L__BB0_6:
	add.s32 	%r14, %r11, %r3;
	setp.ge.u32 	%p4, %r14, %r66;
	@%p4 bra 	$L__BB0_8;
	mul.wide.u32 	%rd8, %r14, 4;
	add.s64 	%rd9, %rd1, %rd8;
	ld.global.u32 	%r75, [%rd9];
	add.s32 	%r118, %r75, %r118;
$L__BB0_8:
	add.s32 	%r17, %r14, %r3;
	setp.ge.u32 	%p5, %r17, %r66;
	@%p5 bra 	$L__BB0_10;
	mul.wide.u32 	%rd10, %r17, 4;
	add.s64 	%rd11, %rd1, %rd10;
	ld.global.u32 	%r76, [%rd11];
	add.s32 	%r118, %r76, %r118;
$L__BB0_10:
	add.s32 	%r20, %r17, %r3;
	setp.ge.u32 	%p6, %r20, %r66;
	@%p6 bra 	$L__BB0_12;
	mul.wide.u32 	%rd12, %r20, 4;
	add.s64 	%rd13, %rd1, %rd12;
	ld.global.u32 	%r77, [%rd13];
	add.s32 	%r118, %r77, %r118;
$L__BB0_12:
	add.s32 	%r23, %r20, %r3;
	setp.ge.u32 	%p7, %r23, %r66;
	@%p7 bra 	$L__BB0_14;
	mul.wide.u32 	%rd14, %r23, 4;
	add.s64 	%rd15, %rd1, %rd14;
	ld.global.u32 	%r78, [%rd15];
	add.s32 	%r118, %r78, %r118;
$L__BB0_14:
	add.s32 	%r26, %r23, %r3;
	setp.ge.u32 	%p8, %r26, %r66;
	@%p8 bra 	$L__BB0_16;
	mul.wide.u32 	%rd16, %r26, 4;
	add.s64 	%rd17, %rd1, %rd16;
	ld.global.u32 	%r79, [%rd17];
	add.s32 	%r118, %r79, %r118;
$L__BB0_16:
	add.s32 	%r29, %r26, %r3;
	setp.ge.u32 	%p9, %r29, %r66;
	@%p9 bra 	$L__BB0_18;
	mul.wide.u32 	%rd18, %r29, 4;
	add.s64 	%rd19, %rd1, %rd18;
	ld.global.u32 	%r80, [%rd19];
	add.s32 	%r118, %r80, %r118;
$L__BB0_18:
	add.s32 	%r32, %r29, %r3;
	setp.ge.u32 	%p10, %r32, %r66;
	@%p10 bra 	$L__BB0_20;
	mul.wide.u32 	%rd20, %r32, 4;
	add.s64 	%rd21, %rd1, %rd20;
	ld.global.u32 	%r81, [%rd21];
	add.s32 	%r118, %r81, %r118;
$L__BB0_20:
	add.s32 	%r35, %r32, %r3;
	setp.ge.u32 	%p11, %r35, %r66;
	@%p11 bra 	$L__BB0_22;
	mul.wide.u32 	%rd22, %r35, 4;
	add.s64 	%rd23, %rd1, %rd22;
	ld.global.u32 	%r82, [%rd23];
	add.s32 	%r118, %r82, %r118;
$L__BB0_22:
	add.s32 	%r38, %r35, %r3;
	setp.ge.u32 	%p12, %r38, %r66;
	@%p12 bra 	$L__BB0_24;
	mul.wide.u32 	%rd24, %r38, 4;
	add.s64 	%rd25, %rd1, %rd24;
	ld.global.u32 	%r83, [%rd25];
	add.s32 	%r118, %r83, %r118;
$L__BB0_24:
	add.s32 	%r41, %r38, %r3;
	setp.ge.u32 	%p13, %r41, %r66;
	@%p13 bra 	$L__BB0_26;
	mul.wide.u32 	%rd26, %r41, 4;
	add.s64 	%rd27, %rd1, %rd26;
	ld.global.u32 	%r84, [%rd27];
	add.s32 	%r118, %r84, %r118;
$L__BB0_26:
	add.s32 	%r44, %r41, %r3;
	setp.ge.u32 	%p14, %r44, %r66;
	@%p14 bra 	$L__BB0_28;
	mul.wide.u32 	%rd28, %r44, 4;
	add.s64 	%rd29, %rd1, %rd28;
	ld.global.u32 	%r85, [%rd29];
	add.s32 	%r118, %r85, %r118;
$L__BB0_28:
	add.s32 	%r47, %r44, %r3;
	setp.ge.u32 	%p15, %r47, %r66;
	@%p15 bra 	$L__BB0_30;
	mul.wide.u32 	%rd30, %r47, 4;
	add.s64 	%rd31, %rd1, %rd30;
	ld.global.u32 	%r86, [%rd31];
	add.s32 	%r118, %r86, %r118;
$L__BB0_30:
	add.s32 	%r50, %r47, %r3;
	setp.ge.u32 	%p16, %r50, %r66;
	@%p16 bra 	$L__BB0_32;
	mul.wide.u32 	%rd32, %r50, 4;
	add.s64 	%rd33, %rd1, %rd32;
	ld.global.u32 	%r87, [%rd33];
	add.s32 	%r118, %r87, %r118;
$L__BB0_32:
	add.s32 	%r53, %r50, %r3;
	setp.ge.u32 	%p17, %r53, %r66;
	@%p17 bra 	$L__BB0_34;
	mul.wide.u32 	%rd34, %r53, 4;
	add.s64 	%rd35, %rd1, %rd34;
	ld.global.u32 	%r88, [%rd35];
	add.s32 	%r118, %r88, %r118;
$L__BB0_34:
	add.s32 	%r117, %r117, %r6;
	setp.lt.u32 	%p18, %r117, %r66;
	@%p18 bra 	$L__BB0_2;
$L__BB0_35:
	shfl.sync.down.b32	%r89|%p19, %r118, 16, 31, -1;
	add.s32 	%r90, %r89, %r118;
	shfl.sync.down.b32	%r91|%p20, %r90, 8, 31, -1;
	add.s32 	%r92, %r91, %r90;
	shfl.sync.down.b32	%r93|%p21, %r92, 4, 31, -1;
	add.s32 	%r94, %r93, %r92;
	shfl.sync.down.b32	%r95|%p22, %r94, 2, 31, -1;
	add.s32 	%r96, %r95, %r94;
	shfl.sync.down.b32	%r97|%p23, %r96, 1, 31, -1;
	add.s32 	%r58, %r97, %r96;
	setp.ne.s32 	%p24, %r2, 0;
	@%p24 bra 	$L__BB0_37;
	shr.u32 	%r98, %r1, 3;
	and.b32  	%r99, %r98, 124;
	mov.u32 	%r100, sdata;
	add.s32 	%r101, %r100, %r99;
	st.shared.u32 	[%r101], %r58;
$L__BB0_37:
	bar.sync 	0;
	shr.u32 	%r102, %r3, 5;
	setp.ge.u32 	%p25, %r1, %r102;
	@%p25 bra 	$L__BB0_46;
	shl.b32 	%r103, %r1, 2;
	mov.u32 	%r104, sdata;
	add.s32 	%r105, %r104, %r103;
	ld.shared.u32 	%r135, [%r105];
	setp.lt.u32 	%p26, %r3, 64;
	@%p26 bra 	$L__BB0_44;
	shr.u32 	%r106, %r3, 6;
	shfl.sync.down.b32	%r107|%p27, %r135, %r106, 31, -1;
	add.s32 	%r135, %r107, %r135;
	setp.lt.u32 	%p28, %r3, 128;
	@%p28 bra 	$L__BB0_44;
	shr.u32 	%r108, %r3, 7;
	shfl.sync.down.b32	%r109|%p29, %r135, %r108, 31, -1;
	add.s32 	%r135, %r109, %r135;
	setp.lt.u32 	%p30, %r3, 256;
	@%p30 bra 	$L__BB0_44;
	shr.u32 	%r110, %r3, 8;
	shfl.sync.down.b32	%r111|%p31, %r135, %r110, 31, -1;
	add.s32 	%r135, %r111, %r135;
	setp.lt.u32 	%p32, %r3, 512;
	@%p32 bra 	$L__BB0_44;
	shr.u32 	%r112, %r3, 9;
	shfl.sync.down.b32	%r113|%p33, %r135, %r112, 31, -1;
	add.s32 	%r135, %r113, %r135;
	setp.lt.u32 	%p34, %r3, 1024;
	@%p34 bra 	$L__BB0_44;
	shr.u32 	%r114, %r3, 10;
	shfl.sync.down.b32	%r115|%p35, %r135, %r114, 31, -1;
	add.s32 	%r135, %r115, %r135;
$L__BB0_44:
	setp.ne.s32 	%p36, %r2, 0;
	@%p36 bra 	$L__BB0_46;
	cvta.to.global.u64 	%rd36, %rd2;
	mul.wide.u32 	%rd37, %r4, 4;
	add.s64 	%rd38, %rd36, %rd37;
	st.global.u32 	[%rd38], %r135;
$L__BB0_46:
	ret;

}


// ===== COMPILED SASS (sm_100) =====

	.target	sm_100

	.elftype	@"ET_EXEC"


//--------------------- .note.nv.tkinfo           --------------------------
	.section	.note.nv.tkinfo,"",@"SHT_NOTE"
	.sectionflags	@"SHF_NOTE_NV_TKINFO"
	.tkinfo
        /*0018*/ 	.word	0x00000002
        /*0030*/ 	.string	""
        /*0030*/ 	.string	"ptxas"
        /*0030*/ 	.string	"Cuda compilation tools, release 13.0, V13.0.88"
        /*0030*/ 	.string	"Build cuda_13.0.r13.0/compiler.36424714_0"
        /*0030*/ 	.string	"-arch sm_100 -m 64 "



//--------------------- .note.nv.cuinfo           --------------------------
	.section	.note.nv.cuinfo,"",@"SHT_NOTE"
	.sectionflags	@"SHF_NOTE_NV_CUINFO"
        /*0018*/ 	.short	0x0002
        /*001a*/ 	.short	0x0064
        /*001c*/ 	.short	0x0082
	.zero		2


//--------------------- .nv.info                  --------------------------
	.section	.nv.info,"",@"SHT_CUDA_INFO"
	.align	4


	//----- nvinfo : EIATTR_REGCOUNT
	.align		4
        /*0000*/ 	.byte	0x04, 0x2f
        /*0002*/ 	.short	(.L_1 - .L_0)
	.align		4
.L_0:
        /*0004*/ 	.word	index@(_Z12sumReductionPiS_i)
        /*0008*/ 	.word	0x0000001d


	//----- nvinfo : EIATTR_FRAME_SIZE
	.align		4
.L_1:
        /*000c*/ 	.byte	0x04, 0x11
        /*000e*/ 	.short	(.L_3 - .L_2)
	.align		4
.L_2:
        /*0010*/ 	.word	index@(_Z12sumReductionPiS_i)
        /*0014*/ 	.word	0x00000000


	//----- nvinfo : EIATTR_MIN_STACK_SIZE
	.align		4
.L_3:
        /*0018*/ 	.byte	0x04, 0x12
        /*001a*/ 	.short	(.L_5 - .L_4)
	.align		4
.L_4:
        /*001c*/ 	.word	index@(_Z12sumReductionPiS_i)
        /*0020*/ 	.word	0x00000000
.L_5:


//--------------------- .nv.compat                --------------------------
	.section	.nv.compat,"",@"SHT_CUDA_COMPAT_INFO"
	.align	4
        /*0000*/ 	.byte	0x02, 0x09, 0x00, 0x00, 0x02, 0x02, 0x01, 0x00, 0x02, 0x05, 0x05, 0x00, 0x03, 0x07, 0x01, 0x01
        /*0010*/ 	.byte	0x02, 0x03, 0x00, 0x00, 0x02, 0x06, 0x01, 0x00, 0x04, 0x0b, 0x08, 0x00, 0x09, 0x00, 0x00, 0x00
        /*0020*/ 	.byte	0x00, 0x00, 0x00, 0x00


//--------------------- .nv.info._Z12sumReductionPiS_i --------------------------
	.section	.nv.info._Z12sumReductionPiS_i,"",@"SHT_CUDA_INFO"
	.sectionflags	@""
	.align	4


	//----- nvinfo : EIATTR_CUDA_API_VERSION
	.align		4
        /*0000*/ 	.byte	0x04, 0x37
        /*0002*/ 	.short	(.L_7 - .L_6)
.L_6:
        /*0004*/ 	.word	0x00000082


	//----- nvinfo : EIATTR_KPARAM_INFO
	.align		4
.L_7:
        /*0008*/ 	.byte	0x04, 0x17
        /*000a*/ 	.short	(.L_9 - .L_8)
.L_8:
        /*000c*/ 	.word	0x00000000
        /*0010*/ 	.short	0x0002
        /*0012*/ 	.short	0x0010
        /*0014*/ 	.byte	0x00, 0xf0, 0x11, 0x00


	//----- nvinfo : EIATTR_KPARAM_INFO
	.align		4
.L_9:
        /*0018*/ 	.byte	0x04, 0x17
        /*001a*/ 	.short	(.L_11 - .L_10)
.L_10:
        /*001c*/ 	.word	0x00000000
        /*0020*/ 	.short	0x0001
        /*0022*/ 	.short	0x0008
        /*0024*/ 	.byte	0x00, 0xf5, 0x21, 0x00


	//----- nvinfo : EIATTR_KPARAM_INFO
	.align		4
.L_11:
        /*0028*/ 	.byte	0x04, 0x17
        /*002a*/ 	.short	(.L_13 - .L_12)
.L_12:
        /*002c*/ 	.word	0x00000000
        /*0030*/ 	.short	0x0000
        /*0032*/ 	.short	0x0000
        /*0034*/ 	.byte	0x00, 0xf5, 0x21, 0x00


	//----- nvinfo : EIATTR_SPARSE_MMA_MASK
	.align		4
.L_13:
        /*0038*/ 	.byte	0x03, 0x50
        /*003a*/ 	.short	0x0000


	//----- nvinfo : EIATTR_MAXREG_COUNT
	.align		4
        /*003c*/ 	.byte	0x03, 0x1b
        /*003e*/ 	.short	0x00ff


	//----- nvinfo : EIATTR_NUM_BARRIERS
	.align		4
        /*0040*/ 	.byte	0x02, 0x4c
        /*0042*/ 	.byte	0x01
	.zero		1


	//----- nvinfo : EIATTR_MERCURY_ISA_VERSION
	.align		4
        /*0044*/ 	.byte	0x03, 0x5f
        /*0046*/ 	.short	0x0101


	//----- nvinfo : EIATTR_COOP_GROUP_MASK_REGIDS
	.align		4
        /*0048*/ 	.byte	0x04, 0x29
        /*004a*/ 	.short	(.L_15 - .L_14)


	//   ....[0]....
.L_14:
        /*004c*/ 	.word	0xffffffff


	//   ....[1]....
        /*0050*/ 	.word	0xffffffff


	//   ....[2]....
        /*0054*/ 	.word	0xffffffff


	//   ....[3]....
        /*0058*/ 	.word	0xffffffff


	//   ....[4]....
        /*005c*/ 	.word	0xffffffff


	//   ....[5]....
        /*0060*/ 	.word	0xffffffff


	//   ....[6]....
        /*0064*/ 	.word	0xffffffff


	//   ....[7]....
        /*0068*/ 	.word	0xffffffff


	//   ....[8]....
        /*006c*/ 	.word	0xffffffff


	//   ....[9]....
        /*0070*/ 	.word	0xffffffff


	//----- nvinfo : EIATTR_COOP_GROUP_INSTR_OFFSETS
	.align		4
.L_15:
        /*0074*/ 	.byte	0x04, 0x28
        /*0076*/ 	.short	(.L_17 - .L_16)


	//   ....[0]....
.L_16:
        /*0078*/ 	.word	0x00000730


	//   ....[1]....
        /*007c*/ 	.word	0x00000750


	//   ....[2]....
        /*0080*/ 	.word	0x00000780


	//   ....[3]....
        /*0084*/ 	.word	0x00000800


	//   ....[4]....
        /*0088*/ 	.word	0x00000850


	//   ....[5]....
        /*008c*/ 	.word	0x00000930


	//   ....[6]....
        /*0090*/ 	.word	0x00000980


	//   ....[7]....
        /*0094*/ 	.word	0x000009d0


	//   ....[8]....
        /*0098*/ 	.word	0x00000a20


	//   ....[9]....
        /*009c*/ 	.word	0x00000a60


	//----- nvinfo : EIATTR_VRC_CTA_INIT_COUNT
	.align		4
.L_17:
        /*00a0*/ 	.byte	0x02, 0x4a
	.zero		1
	.zero		1


	//----- nvinfo : EIATTR_EXIT_INSTR_OFFSETS
	.align		4
        /*00a4*/ 	.byte	0x04, 0x1c
        /*00a6*/ 	.short	(.L_19 - .L_18)


	//   ....[0]....
.L_18:
        /*00a8*/ 	.word	0x00000890


	//   ....[1]....
        /*00ac*/ 	.word	0x00000a80


	//   ....[2]....
        /*00b0*/ 	.word	0x00000ac0


	//----- nvinfo : EIATTR_CRS_STACK_SIZE
	.align		4
.L_19:
        /*00b4*/ 	.byte	0x04, 0x1e
        /*00b6*/ 	.short	(.L_21 - .L_20)
.L_20:
        /*00b8*/ 	.word	0x00000000


	//----- nvinfo : EIATTR_CBANK_PARAM_SIZE
	.align		4
.L_21:
        /*00bc*/ 	.byte	0x03, 0x19
        /*00be*/ 	.short	0x0014


	//----- nvinfo : EIATTR_PARAM_CBANK
	.align		4
        /*00c0*/ 	.byte	0x04, 0x0a
        /*00c2*/ 	.short	(.L_23 - .L_22)
	.align		4
.L_22:
        /*00c4*/ 	.word	index@(.nv.constant0._Z12sumReductionPiS_i)
        /*00c8*/ 	.short	0x0380
        /*00ca*/ 	.short	0x0014


	//----- nvinfo : EIATTR_SW_WAR
	.align		4
.L_23:
        /*00cc*/ 	.byte	0x04, 0x36
        /*00ce*/ 	.short	(.L_25 - .L_24)
.L_24:
        /*00d0*/ 	.word	0x00000008
.L_25:


//--------------------- .nv.callgraph             --------------------------
	.section	.nv.callgraph,"",@"SHT_CUDA_CALLGRAPH"
	.align	4
	.sectionentsize	8
	.align		4
        /*0000*/ 	.word	0x00000000
	.align		4
        /*0004*/ 	.word	0xffffffff
	.align		4
        /*0008*/ 	.word	0x00000000
	.align		4
        /*000c*/ 	.word	0xfffffffe
	.align		4
        /*0010*/ 	.word	0x00000000
	.align		4
        /*0014*/ 	.word	0xfffffffd
	.align		4
        /*0018*/ 	.word	0x00000000
	.align		4
        /*001c*/ 	.word	0xfffffffc


//--------------------- .text._Z12sumReductionPiS_i --------------------------
	.section	.text._Z12sumReductionPiS_i,"ax",@progbits
	.align	128
        .global         _Z12sumReductionPiS_i
        .type           _Z12sumReductionPiS_i,@function
        .size           _Z12sumReductionPiS_i,(.L_x_5 - _Z12sumReductionPiS_i)
        .other          _Z12sumReductionPiS_i,@"STO_CUDA_ENTRY STV_DEFAULT"
_Z12sumReductionPiS_i:
.text._Z12sumReductionPiS_i:
[----:B------:R-:W-:Y:S01]  /*0000*/  LDC R1, c[0x0][0x37c] ;  /* 0x0000df00ff017b82 */ /* 0x000fe20000000800 */
[----:B------:R-:W0:Y:S07]  /*0010*/  S2R R0, SR_CTAID.X ;  /* 0x0000000000007919 */ /* 0x000e2e0000002500 */
[----:B------:R-:W0:Y:S01]  /*0020*/  LDC R3, c[0x0][0x360] ;  /* 0x0000d800ff037b82 */ /* 0x000e220000000800 */
[----:B------:R-:W1:Y:S01]  /*0030*/  LDCU UR4, c[0x0][0x390] ;  /* 0x00007200ff0477ac */ /* 0x000e620008000800 */
[----:B------:R-:W-:Y:S01]  /*0040*/  BSSY.RECONVERGENT B0, `(.L_x_0) ;  /* 0x000006e000007945 */ /* 0x000fe20003800200 */
[----:B------:R-:W2:Y:S01]  /*0050*/  S2R R2, SR_TID.X ;  /* 0x0000000000027919 */ /* 0x000ea20000002100 */
[----:B------:R-:W-:Y:S01]  /*0060*/  IMAD.MOV.U32 R4, RZ, RZ, RZ ;  /* 0x000000ffff047224 */ /* 0x000fe200078e00ff */
[----:B------:R-:W3:Y:S01]  /*0070*/  LDCU.64 UR6, c[0x0][0x358] ;  /* 0x00006b00ff0677ac */ /* 0x000ee20008000a00 */
[----:B------:R-:W4:Y:S01]  /*0080*/  LDCU UR5, c[0x0][0x390] ;  /* 0x00007200ff0577ac */ /* 0x000f220008000800 */
[----:B0-----:R-:W-:-:S04]  /*0090*/  IMAD R5, R3, R0, RZ ;  /* 0x0000000003057224 */ /* 0x001fc800078e02ff */
[----:B--2---:R-:W-:-:S05]  /*00a0*/  IMAD R6, R5, 0x10, R2 ;  /* 0x0000001005067824 */ /* 0x004fca00078e0202 */
[----:B-1----:R-:W-:-:S13]  /*00b0*/  ISETP.GE.U32.AND P0, PT, R6, UR4, PT ;  /* 0x0000000406007c0c */ /* 0x002fda000bf06070 */
[----:B---34-:R-:W-:Y:S05]  /*00c0*/  @P0 BRA `(.L_x_1) ;  /* 0x0000000400940947 */ /* 0x018fea0003800000 */
[----:B------:R-:W0:Y:S01]  /*00d0*/  LDCU UR4, c[0x0][0x370] ;  /* 0x00006e00ff0477ac */ /* 0x000e220008000800 */
[----:B------:R-:W-:Y:S02]  /*00e0*/  IMAD.MOV.U32 R4, RZ, RZ, RZ ;  /* 0x000000ffff047224 */ /* 0x000fe400078e00ff */
[----:B0-----:R-:W-:-:S07]  /*00f0*/  IMAD R5, R3, UR4, RZ ;  /* 0x0000000403057c24 */ /* 0x001fce000f8e02ff */
.L_x_2:
[----:B------:R-:W-:Y:S02]  /*0100*/  ISETP.GE.U32.AND P2, PT, R6, UR5, PT ;  /* 0x0000000506007c0c */ /* 0x000fe4000bf46070 */
[----:B------:R-:W-:-:S04]  /*0110*/  IADD3 R7, PT, PT, R3, R6, RZ ;  /* 0x0000000603077210 */ /* 0x000fc80007ffe0ff */
[----:B------:R-:W-:-:S07]  /*0120*/  ISETP.GE.U32.AND P3, PT, R7, UR5, PT ;  /* 0x0000000507007c0c */ /* 0x000fce000bf66070 */
[----:B------:R-:W0:Y:S08]  /*0130*/  @!P2 LDC.64 R12, c[0x0][0x380] ;  /* 0x0000e000ff0cab82 */ /* 0x000e300000000a00 */
[----:B------:R-:W1:Y:S01]  /*0140*/  @!P3 LDC.64 R14, c[0x0][0x380] ;  /* 0x0000e000ff0ebb82 */ /* 0x000e620000000a00 */
[----:B0-----:R-:W-:-:S06]  /*0150*/  @!P2 IMAD.WIDE.U32 R12, R6, 0x4, R12 ;  /* 0x00000004060ca825 */ /* 0x001fcc00078e000c */
[----:B------:R-:W2:Y:S01]  /*0160*/  @!P2 LDG.E R13, desc[UR6][R12.64] ;  /* 0x000000060c0da981 */ /* 0x000ea2000c1e1900 */
[----:B-1----:R-:W-:-:S05]  /*0170*/  @!P3 IMAD.WIDE.U32 R14, R7, 0x4, R14 ;  /* 0x00000004070eb825 */ /* 0x002fca00078e000e */
[----:B------:R0:W3:Y:S01]  /*0180*/  @!P3 LDG.E R17, desc[UR6][R14.64] ;  /* 0x000000060e11b981 */ /* 0x0000e2000c1e1900 */
[----:B------:R-:W-:-:S04]  /*0190*/  IMAD.IADD R16, R7, 0x1, R3 ;  /* 0x0000000107107824 */ /* 0x000fc800078e0203 */
[C---:B------:R-:W-:Y:S01]  /*01a0*/  IMAD.IADD R26, R16.reuse, 0x1, R3 ;  /* 0x00000001101a7824 */ /* 0x040fe200078e0203 */
[----:B------:R-:W-:-:S04]  /*01b0*/  ISETP.GE.U32.AND P4, PT, R16, UR5, PT ;  /* 0x0000000510007c0c */ /* 0x000fc8000bf86070 */
[C---:B------:R-:W-:Y:S02]  /*01c0*/  ISETP.GE.U32.AND P5, PT, R26.reuse, UR5, PT ;  /* 0x000000051a007c0c */ /* 0x040fe4000bfa6070 */
[----:B------:R-:W-:-:S04]  /*01d0*/  IADD3 R11, PT, PT, R26, R3, RZ ;  /* 0x000000031a0b7210 */ /* 0x000fc80007ffe0ff */
[C---:B------:R-:W-:Y:S01]  /*01e0*/  ISETP.GE.U32.AND P6, PT, R11.reuse, UR5, PT ;  /* 0x000000050b007c0c */ /* 0x040fe2000bfc6070 */
[--C-:B------:R-:W-:Y:S02]  /*01f0*/  IMAD.IADD R8, R11, 0x1, R3.reuse ;  /* 0x000000010b087824 */ /* 0x100fe400078e0203 */
[----:B------:R-:W1:Y:S02]  /*0200*/  @!P4 LDC.64 R24, c[0x0][0x380] ;  /* 0x0000e000ff18cb82 */ /* 0x000e640000000a00 */
[C---:B------:R-:W-:Y:S01]  /*0210*/  IMAD.IADD R10, R8.reuse, 0x1, R3 ;  /* 0x00000001080a7824 */ /* 0x040fe200078e0203 */
[----:B------:R-:W-:-:S04]  /*0220*/  ISETP.GE.U32.AND P0, PT, R8, UR5, PT ;  /* 0x0000000508007c0c */ /* 0x000fc8000bf06070 */
[C---:B------:R-:W-:Y:S01]  /*0230*/  IADD3 R7, PT, PT, R10.reuse, R3, RZ ;  /* 0x000000030a077210 */ /* 0x040fe20007ffe0ff */
[----:B------:R-:W4:Y:S01]  /*0240*/  @!P5 LDC.64 R22, c[0x0][0x380] ;  /* 0x0000e000ff16db82 */ /* 0x000f220000000a00 */
[----:B------:R-:W-:-:S03]  /*0250*/  ISETP.GE.U32.AND P1, PT, R10, UR5, PT ;  /* 0x000000050a007c0c */ /* 0x000fc6000bf26070 */
[----:B------:R-:W-:-:S04]  /*0260*/  IMAD.IADD R9, R7, 0x1, R3 ;  /* 0x0000000107097824 */ /* 0x000fc800078e0203 */
[----:B------:R-:W5:Y:S08]  /*0270*/  @!P6 LDC.64 R20, c[0x0][0x380] ;  /* 0x0000e000ff14eb82 */ /* 0x000f700000000a00 */
[----:B0-----:R-:W0:Y:S01]  /*0280*/  @!P0 LDC.64 R14, c[0x0][0x380] ;  /* 0x0000e000ff0e8b82 */ /* 0x001e220000000a00 */
[----:B-1----:R-:W-:-:S06]  /*0290*/  @!P4 IMAD.WIDE.U32 R24, R16, 0x4, R24 ;  /* 0x000000041018c825 */ /* 0x002fcc00078e0018 */
[----:B------:R-:W3:Y:S01]  /*02a0*/  @!P4 LDG.E R25, desc[UR6][R24.64] ;  /* 0x000000061819c981 */ /* 0x000ee2000c1e1900 */
[----:B------:R-:W1:Y:S01]  /*02b0*/  @!P1 LDC.64 R18, c[0x0][0x380] ;  /* 0x0000e000ff129b82 */ /* 0x000e620000000a00 */
[----:B----4-:R-:W-:-:S06]  /*02c0*/  @!P5 IMAD.WIDE.U32 R22, R26, 0x4, R22 ;  /* 0x000000041a16d825 */ /* 0x010fcc00078e0016 */
[----:B------:R-:W4:Y:S01]  /*02d0*/  @!P5 LDG.E R23, desc[UR6][R22.64] ;  /* 0x000000061617d981 */ /* 0x000f22000c1e1900 */
[----:B-----5:R-:W-:-:S06]  /*02e0*/  @!P6 IMAD.WIDE.U32 R20, R11, 0x4, R20 ;  /* 0x000000040b14e825 */ /* 0x020fcc00078e0014 */
[----:B------:R-:W5:Y:S01]  /*02f0*/  @!P6 LDG.E R21, desc[UR6][R20.64] ;  /* 0x000000061415e981 */ /* 0x000f62000c1e1900 */
[----:B0-----:R-:W-:-:S06]  /*0300*/  @!P0 IMAD.WIDE.U32 R14, R8, 0x4, R14 ;  /* 0x00000004080e8825 */ /* 0x001fcc00078e000e */
[----:B------:R-:W5:Y:S01]  /*0310*/  @!P0 LDG.E R15, desc[UR6][R14.64] ;  /* 0x000000060e0f8981 */ /* 0x000f62000c1e1900 */
[----:B-1----:R-:W-:-:S04]  /*0320*/  @!P1 IMAD.WIDE.U32 R18, R10, 0x4, R18 ;  /* 0x000000040a129825 */ /* 0x002fc800078e0012 */
[----:B--2---:R-:W-:Y:S01]  /*0330*/  @!P2 IMAD.IADD R4, R4, 0x1, R13 ;  /* 0x000000010404a824 */ /* 0x004fe200078e020d */
[----:B------:R-:W-:-:S04]  /*0340*/  ISETP.GE.U32.AND P2, PT, R7, UR5, PT ;  /* 0x0000000507007c0c */ /* 0x000fc8000bf46070 */
[----:B---3--:R-:W-:Y:S02]  /*0350*/  @!P3 IADD3 R4, PT, PT, R4, R17, RZ ;  /* 0x000000110404b210 */ /* 0x008fe40007ffe0ff */
[----:B------:R-:W-:-:S07]  /*0360*/  ISETP.GE.U32.AND P3, PT, R9, UR5, PT ;  /* 0x0000000509007c0c */ /* 0x000fce000bf66070 */
[----:B------:R-:W0:Y:S08]  /*0370*/  @!P2 LDC.64 R16, c[0x0][0x380] ;  /* 0x0000e000ff10ab82 */ /* 0x000e300000000a00 */
[----:B------:R-:W1:Y:S01]  /*0380*/  @!P3 LDC.64 R12, c[0x0][0x380] ;  /* 0x0000e000ff0cbb82 */ /* 0x000e620000000a00 */
[----:B0-----:R-:W-:Y:S02]  /*0390*/  @!P2 IMAD.WIDE.U32 R16, R7, 0x4, R16 ;  /* 0x000000040710a825 */ /* 0x001fe400078e0010 */
[----:B------:R0:W2:Y:S04]  /*03a0*/  @!P1 LDG.E R7, desc[UR6][R18.64] ;  /* 0x0000000612079981 */ /* 0x0000a8000c1e1900 */
[----:B------:R-:W3:Y:S01]  /*03b0*/  @!P2 LDG.E R17, desc[UR6][R16.64] ;  /* 0x000000061011a981 */ /* 0x000ee2000c1e1900 */
[----:B-1----:R-:W-:-:S06]  /*03c0*/  @!P3 IMAD.WIDE.U32 R12, R9, 0x4, R12 ;  /* 0x00000004090cb825 */ /* 0x002fcc00078e000c */
[----:B------:R-:W3:Y:S01]  /*03d0*/  @!P3 LDG.E R13, desc[UR6][R12.64] ;  /* 0x000000060c0db981 */ /* 0x000ee2000c1e1900 */
[----:B------:R-:W-:Y:S02]  /*03e0*/  IMAD.IADD R9, R9, 0x1, R3 ;  /* 0x0000000109097824 */ /* 0x000fe400078e0203 */
[----:B------:R-:W-:-:S03]  /*03f0*/  @!P4 IMAD.IADD R4, R4, 0x1, R25 ;  /* 0x000000010404c824 */ /* 0x000fc600078e0219 */
[C---:B------:R-:W-:Y:S02]  /*0400*/  IADD3 R26, PT, PT, R9.reuse, R3, RZ ;  /* 0x00000003091a7210 */ /* 0x040fe40007ffe0ff */
[----:B------:R-:W-:-:S03]  /*0410*/  ISETP.GE.U32.AND P4, PT, R9, UR5, PT ;  /* 0x0000000509007c0c */ /* 0x000fc6000bf86070 */
[----:B------:R-:W-:Y:S02]  /*0420*/  IMAD.IADD R25, R26, 0x1, R3 ;  /* 0x000000011a197824 */ /* 0x000fe400078e0203 */
[----:B----4-:R-:W-:Y:S01]  /*0430*/  @!P5 IMAD.IADD R4, R4, 0x1, R23 ;  /* 0x000000010404d824 */ /* 0x010fe200078e0217 */
[----:B------:R-:W-:Y:S01]  /*0440*/  ISETP.GE.U32.AND P5, PT, R26, UR5, PT ;  /* 0x000000051a007c0c */ /* 0x000fe2000bfa6070 */
[----:B------:R-:W-:-:S03]  /*0450*/  IMAD.IADD R24, R25, 0x1, R3 ;  /* 0x0000000119187824 */ /* 0x000fc600078e0203 */
[----:B-----5:R-:W-:-:S03]  /*0460*/  @!P6 IADD3 R4, PT, PT, R4, R21, RZ ;  /* 0x000000150404e210 */ /* 0x020fc60007ffe0ff */
[----:B0-----:R-:W0:Y:S01]  /*0470*/  @!P4 LDC.64 R18, c[0x0][0x380] ;  /* 0x0000e000ff12cb82 */ /* 0x001e220000000a00 */
[----:B------:R-:W-:Y:S02]  /*0480*/  ISETP.GE.U32.AND P6, PT, R25, UR5, PT ;  /* 0x0000000519007c0c */ /* 0x000fe4000bfc6070 */
[----:B------:R-:W-:Y:S01]  /*0490*/  IADD3 R23, PT, PT, R24, R3, RZ ;  /* 0x0000000318177210 */ /* 0x000fe20007ffe0ff */
[----:B------:R-:W-:Y:S01]  /*04a0*/  @!P0 IMAD.IADD R4, R4, 0x1, R15 ;  /* 0x0000000104048824 */ /* 0x000fe200078e020f */
[----:B------:R-:W-:-:S03]  /*04b0*/  ISETP.GE.U32.AND P0, PT, R24, UR5, PT ;  /* 0x0000000518007c0c */ /* 0x000fc6000bf06070 */
[----:B------:R-:W1:Y:S01]  /*04c0*/  @!P5 LDC.64 R20, c[0x0][0x380] ;  /* 0x0000e000ff14db82 */ /* 0x000e620000000a00 */
[----:B------:R-:W-:-:S07]  /*04d0*/  IMAD.IADD R22, R23, 0x1, R3 ;  /* 0x0000000117167824 */ /* 0x000fce00078e0203 */
[----:B------:R-:W4:Y:S01]  /*04e0*/  @!P6 LDC.64 R10, c[0x0][0x380] ;  /* 0x0000e000ff0aeb82 */ /* 0x000f220000000a00 */
[----:B0-----:R-:W-:-:S06]  /*04f0*/  @!P4 IMAD.WIDE.U32 R18, R9, 0x4, R18 ;  /* 0x000000040912c825 */ /* 0x001fcc00078e0012 */
[----:B------:R-:W5:Y:S01]  /*0500*/  @!P4 LDG.E R19, desc[UR6][R18.64] ;  /* 0x000000061213c981 */ /* 0x000f62000c1e1900 */
[----:B-1----:R-:W-:-:S06]  /*0510*/  @!P5 IMAD.WIDE.U32 R20, R26, 0x4, R20 ;  /* 0x000000041a14d825 */ /* 0x002fcc00078e0014 */
[----:B------:R-:W5:Y:S01]  /*0520*/  @!P5 LDG.E R21, desc[UR6][R20.64] ;  /* 0x000000061415d981 */ /* 0x000f62000c1e1900 */
[----:B----4-:R-:W-:-:S06]  /*0530*/  @!P6 IMAD.WIDE.U32 R10, R25, 0x4, R10 ;  /* 0x00000004190ae825 */ /* 0x010fcc00078e000a */
[----:B------:R-:W4:Y:S01]  /*0540*/  @!P6 LDG.E R11, desc[UR6][R10.64] ;  /* 0x000000060a0be981 */ /* 0x000f22000c1e1900 */
[----:B--2---:R-:W-:Y:S01]  /*0550*/  @!P1 IMAD.IADD R4, R4, 0x1, R7 ;  /* 0x0000000104049824 */ /* 0x004fe200078e0207 */
[----:B------:R-:W-:Y:S01]  /*0560*/  ISETP.GE.U32.AND P1, PT, R23, UR5, PT ;  /* 0x0000000517007c0c */ /* 0x000fe2000bf26070 */
[----:B------:R-:W-:-:S03]  /*0570*/  IMAD.IADD R7, R22, 0x1, R3 ;  /* 0x0000000116077824 */ /* 0x000fc600078e0203 */
[----:B---3--:R-:W-:Y:S02]  /*0580*/  @!P2 IADD3 R4, PT, PT, R4, R17, RZ ;  /* 0x000000110404a210 */ /* 0x008fe40007ffe0ff */
[----:B------:R-:W-:Y:S01]  /*0590*/  ISETP.GE.U32.AND P2, PT, R22, UR5, PT ;  /* 0x0000000516007c0c */ /* 0x000fe2000bf46070 */
[----:B------:R-:W0:Y:S02]  /*05a0*/  @!P0 LDC.64 R16, c[0x0][0x380] ;  /* 0x0000e000ff108b82 */ /* 0x000e240000000a00 */
[----:B------:R-:W-:Y:S01]  /*05b0*/  @!P3 IMAD.IADD R4, R4, 0x1, R13 ;  /* 0x000000010404b824 */ /* 0x000fe200078e020d */
[----:B------:R-:W-:-:S05]  /*05c0*/  ISETP.GE.U32.AND P3, PT, R7, UR5, PT ;  /* 0x0000000507007c0c */ /* 0x000fca000bf66070 */
[----:B------:R-:W1:Y:S08]  /*05d0*/  @!P1 LDC.64 R14, c[0x0][0x380] ;  /* 0x0000e000ff0e9b82 */ /* 0x000e700000000a00 */
[----:B------:R-:W2:Y:S08]  /*05e0*/  @!P2 LDC.64 R12, c[0x0][0x380] ;  /* 0x0000e000ff0cab82 */ /* 0x000eb00000000a00 */
[----:B------:R-:W3:Y:S01]  /*05f0*/  @!P3 LDC.64 R8, c[0x0][0x380] ;  /* 0x0000e000ff08bb82 */ /* 0x000ee20000000a00 */
[----:B0-----:R-:W-:-:S06]  /*0600*/  @!P0 IMAD.WIDE.U32 R16, R24, 0x4, R16 ;  /* 0x0000000418108825 */ /* 0x001fcc00078e0010 */
[----:B------:R-:W4:Y:S01]  /*0610*/  @!P0 LDG.E R17, desc[UR6][R16.64] ;  /* 0x0000000610118981 */ /* 0x000f22000c1e1900 */
[----:B-1----:R-:W-:-:S06]  /*0620*/  @!P1 IMAD.WIDE.U32 R14, R23, 0x4, R14 ;  /* 0x00000004170e9825 */ /* 0x002fcc00078e000e */
[----:B------:R-:W4:Y:S01]  /*0630*/  @!P1 LDG.E R15, desc[UR6][R14.64] ;  /* 0x000000060e0f9981 */ /* 0x000f22000c1e1900 */
[----:B--2---:R-:W-:-:S06]  /*0640*/  @!P2 IMAD.WIDE.U32 R12, R22, 0x4, R12 ;  /* 0x00000004160ca825 */ /* 0x004fcc00078e000c */
[----:B------:R-:W2:Y:S01]  /*0650*/  @!P2 LDG.E R13, desc[UR6][R12.64] ;  /* 0x000000060c0da981 */ /* 0x000ea2000c1e1900 */
[----:B---3--:R-:W-:-:S06]  /*0660*/  @!P3 IMAD.WIDE.U32 R8, R7, 0x4, R8 ;  /* 0x000000040708b825 */ /* 0x008fcc00078e0008 */
[----:B------:R-:W3:Y:S01]  /*0670*/  @!P3 LDG.E R9, desc[UR6][R8.64] ;  /* 0x000000060809b981 */ /* 0x000ee2000c1e1900 */
[----:B-----5:R-:W-:Y:S01]  /*0680*/  @!P4 IADD3 R4, PT, PT, R4, R19, RZ ;  /* 0x000000130404c210 */ /* 0x020fe20007ffe0ff */
[----:B------:R-:W-:-:S04]  /*0690*/  IMAD R6, R5, 0x10, R6 ;  /* 0x0000001005067824 */ /* 0x000fc800078e0206 */
[----:B------:R-:W-:-:S04]  /*06a0*/  @!P5 IMAD.IADD R4, R4, 0x1, R21 ;  /* 0x000000010404d824 */ /* 0x000fc800078e0215 */
[----:B----4-:R-:W-:-:S05]  /*06b0*/  @!P6 IMAD.IADD R4, R4, 0x1, R11 ;  /* 0x000000010404e824 */ /* 0x010fca00078e020b */
[----:B------:R-:W-:Y:S02]  /*06c0*/  @!P0 IADD3 R4, PT, PT, R4, R17, RZ ;  /* 0x0000001104048210 */ /* 0x000fe40007ffe0ff */
[----:B------:R-:W-:-:S03]  /*06d0*/  ISETP.GE.U32.AND P0, PT, R6, UR5, PT ;  /* 0x0000000506007c0c */ /* 0x000fc6000bf06070 */
[----:B------:R-:W-:-:S05]  /*06e0*/  @!P1 IMAD.IADD R4, R4, 0x1, R15 ;  /* 0x0000000104049824 */ /* 0x000fca00078e020f */
[----:B--2---:R-:W-:-:S05]  /*06f0*/  @!P2 IADD3 R4, PT, PT, R4, R13, RZ ;  /* 0x0000000d0404a210 */ /* 0x004fca0007ffe0ff */
[----:B---3--:R-:W-:Y:S01]  /*0700*/  @!P3 IMAD.IADD R4, R4, 0x1, R9 ;  /* 0x000000010404b824 */ /* 0x008fe200078e0209 */
[----:B------:R-:W-:Y:S06]  /*0710*/  @!P0 BRA `(.L_x_2) ;  /* 0xfffffff800788947 */ /* 0x000fec000383ffff */
.L_x_1:
[----:B------:R-:W-:Y:S05]  /*0720*/  BSYNC.RECONVERGENT B0 ;  /* 0x0000000000007941 */ /* 0x000fea0003800200 */
.L_x_0:
[----:B------:R-:W0:Y:S02]  /*0730*/  SHFL.DOWN PT, R5, R4, 0x10, 0x1f ;  /* 0x0a001f0004057f89 */ /* 0x000e2400000e0000 */
[----:B0-----:R-:W-:-:S05]  /*0740*/  IMAD.IADD R6, R5, 0x1, R4 ;  /* 0x0000000105067824 */ /* 0x001fca00078e0204 */
[----:B------:R-:W0:Y:S02]  /*0750*/  SHFL.DOWN PT, R5, R6, 0x8, 0x1f ;  /* 0x09001f0006057f89 */ /* 0x000e2400000e0000 */
[----:B0-----:R-:W-:Y:S02]  /*0760*/  IADD3 R7, PT, PT, R6, R5, RZ ;  /* 0x0000000506077210 */ /* 0x001fe40007ffe0ff */
[----:B------:R-:W-:-:S03]  /*0770*/  LOP3.LUT R5, R2, 0x1f, RZ, 0xc0, !PT ;  /* 0x0000001f02057812 */ /* 0x000fc600078ec0ff */
[----:B------:R-:W0:Y:S01]  /*0780*/  SHFL.DOWN PT, R8, R7, 0x4, 0x1f ;  /* 0x08801f0007087f89 */ /* 0x000e2200000e0000 */
[----:B------:R-:W-:-:S13]  /*0790*/  ISETP.NE.AND P0, PT, R5, RZ, PT ;  /* 0x000000ff0500720c */ /* 0x000fda0003f05270 */
[----:B------:R-:W1:Y:S01]  /*07a0*/  @!P0 S2R R11, SR_CgaCtaId ;  /* 0x00000000000b8919 */ /* 0x000e620000008800 */
[----:B------:R-:W-:Y:S02]  /*07b0*/  @!P0 MOV R10, 0x400 ;  /* 0x00000400000a8802 */ /* 0x000fe40000000f00 */
[----:B------:R-:W-:-:S04]  /*07c0*/  @!P0 SHF.R.U32.HI R5, RZ, 0x3, R2 ;  /* 0x00000003ff058819 */ /* 0x000fc80000011602 */
[----:B------:R-:W-:Y:S01]  /*07d0*/  @!P0 LOP3.LUT R5, R5, 0x7c, RZ, 0xc0, !PT ;  /* 0x0000007c05058812 */ /* 0x000fe200078ec0ff */
[----:B0-----:R-:W-:Y:S01]  /*07e0*/  IMAD.IADD R8, R7, 0x1, R8 ;  /* 0x0000000107087824 */ /* 0x001fe200078e0208 */
[----:B------:R-:W-:-:S04]  /*07f0*/  SHF.R.U32.HI R7, RZ, 0x5, R3 ;  /* 0x00000005ff077819 */ /* 0x000fc80000011603 */
[----:B------:R-:W0:Y:S01]  /*0800*/  SHFL.DOWN PT, R9, R8, 0x2, 0x1f ;  /* 0x08401f0008097f89 */ /* 0x000e2200000e0000 */
[----:B------:R-:W-:Y:S02]  /*0810*/  ISETP.GE.U32.AND P1, PT, R2, R7, PT ;  /* 0x000000070200720c */ /* 0x000fe40003f26070 */
[----:B-1----:R-:W-:-:S04]  /*0820*/  @!P0 LEA R10, R11, R10, 0x18 ;  /* 0x0000000a0b0a8211 */ /* 0x002fc800078ec0ff */
[----:B------:R-:W-:Y:S01]  /*0830*/  @!P0 IADD3 R5, PT, PT, R5, R10, RZ ;  /* 0x0000000a05058210 */ /* 0x000fe20007ffe0ff */
[----:B0-----:R-:W-:-:S05]  /*0840*/  IMAD.IADD R9, R8, 0x1, R9 ;  /* 0x0000000108097824 */ /* 0x001fca00078e0209 */
[----:B------:R-:W0:Y:S02]  /*0850*/  SHFL.DOWN PT, R4, R9, 0x1, 0x1f ;  /* 0x08201f0009047f89 */ /* 0x000e2400000e0000 */
[----:B0-----:R-:W-:-:S05]  /*0860*/  IMAD.IADD R4, R9, 0x1, R4 ;  /* 0x0000000109047824 */ /* 0x001fca00078e0204 */
[----:B------:R0:W-:Y:S01]  /*0870*/  @!P0 STS [R5], R4 ;  /* 0x0000000405008388 */ /* 0x0001e20000000800 */
[----:B------:R-:W-:Y:S06]  /*0880*/  BAR.SYNC.DEFER_BLOCKING 0x0 ;  /* 0x0000000000007b1d */ /* 0x000fec0000010000 */
[----:B------:R-:W-:Y:S05]  /*0890*/  @P1 EXIT ;  /* 0x000000000000194d */ /* 0x000fea0003800000 */
[----:B------:R-:W1:Y:S01]  /*08a0*/  S2UR UR5, SR_CgaCtaId ;  /* 0x00000000000579c3 */ /* 0x000e620000008800 */
[----:B------:R-:W-:Y:S01]  /*08b0*/  UMOV UR4, 0x400 ;  /* 0x0000040000047882 */ /* 0x000fe20000000000 */
[----:B------:R-:W-:Y:S01]  /*08c0*/  ISETP.GE.U32.AND P1, PT, R3, 0x40, PT ;  /* 0x000000400300780c */ /* 0x000fe20003f26070 */
[----:B-1----:R-:W-:-:S06]  /*08d0*/  ULEA UR4, UR5, UR4, 0x18 ;  /* 0x0000000405047291 */ /* 0x002fcc000f8ec0ff */
[----:B------:R-:W-:-:S05]  /*08e0*/  LEA R2, R2, UR4, 0x2 ;  /* 0x0000000402027c11 */ /* 0x000fca000f8e10ff */
[----:B0-----:R0:W1:Y:S01]  /*08f0*/  LDS R5, [R2] ;  /* 0x0000000002057984 */ /* 0x0010620000000800 */
[----:B------:R-:W-:Y:S05]  /*0900*/  @!P1 BRA `(.L_x_3) ;  /* 0x00000000005c9947 */ /* 0x000fea0003800000 */
[----:B0-----:R-:W-:Y:S02]  /*0910*/  SHF.R.U32.HI R2, RZ, 0x6, R3 ;  /* 0x00000006ff027819 */ /* 0x001fe40000011603 */
[----:B------:R-:W-:-:S04]  /*0920*/  ISETP.GE.U32.AND P1, PT, R3, 0x80, PT ;  /* 0x000000800300780c */ /* 0x000fc80003f26070 */
[----:B-1----:R-:W0:Y:S02]  /*0930*/  SHFL.DOWN PT, R2, R5, R2, 0x1f ;  /* 0x08001f0205027589 */ /* 0x002e2400000e0000 */
[----:B0-----:R-:W-:-:S07]  /*0940*/  IMAD.IADD R5, R5, 0x1, R2 ;  /* 0x0000000105057824 */ /* 0x001fce00078e0202 */
[----:B------:R-:W-:Y:S05]  /*0950*/  @!P1 BRA `(.L_x_3) ;  /* 0x0000000000489947 */ /* 0x000fea0003800000 */
[----:B------:R-:W-:Y:S02]  /*0960*/  SHF.R.U32.HI R2, RZ, 0x7, R3 ;  /* 0x00000007ff027819 */ /* 0x000fe40000011603 */
[----:B------:R-:W-:-:S04]  /*0970*/  ISETP.GE.U32.AND P1, PT, R3, 0x100, PT ;  /* 0x000001000300780c */ /* 0x000fc80003f26070 */
[----:B------:R-:W0:Y:S02]  /*0980*/  SHFL.DOWN PT, R2, R5, R2, 0x1f ;  /* 0x08001f0205027589 */ /* 0x000e2400000e0000 */
[----:B0-----:R-:W-:-:S07]  /*0990*/  IADD3 R5, PT, PT, R5, R2, RZ ;  /* 0x0000000205057210 */ /* 0x001fce0007ffe0ff */
[----:B------:R-:W-:Y:S05]  /*09a0*/  @!P1 BRA `(.L_x_3) ;  /* 0x0000000000349947 */ /* 0x000fea0003800000 */
[----:B------:R-:W-:Y:S02]  /*09b0*/  SHF.R.U32.HI R2, RZ, 0x8, R3 ;  /* 0x00000008ff027819 */ /* 0x000fe40000011603 */
[----:B------:R-:W-:-:S04]  /*09c0*/  ISETP.GE.U32.AND P1, PT, R3, 0x200, PT ;  /* 0x000002000300780c */ /* 0x000fc80003f26070 */
[----:B------:R-:W0:Y:S02]  /*09d0*/  SHFL.DOWN PT, R2, R5, R2, 0x1f ;  /* 0x08001f0205027589 */ /* 0x000e2400000e0000 */
[----:B0-----:R-:W-:-:S07]  /*09e0*/  IMAD.IADD R5, R5, 0x1, R2 ;  /* 0x0000000105057824 */ /* 0x001fce00078e0202 */
[----:B------:R-:W-:Y:S05]  /*09f0*/  @!P1 BRA `(.L_x_3) ;  /* 0x0000000000209947 */ /* 0x000fea0003800000 */
[----:B------:R-:W-:Y:S02]  /*0a00*/  SHF.R.U32.HI R2, RZ, 0x9, R3 ;  /* 0x00000009ff027819 */ /* 0x000fe40000011603 */
[----:B------:R-:W-:-:S04]  /*0a10*/  ISETP.GE.U32.AND P1, PT, R3, 0x400, PT ;  /* 0x000004000300780c */ /* 0x000fc80003f26070 */
[----:B------:R-:W0:Y:S02]  /*0a20*/  SHFL.DOWN PT, R2, R5, R2, 0x1f ;  /* 0x08001f0205027589 */ /* 0x000e2400000e0000 */
[----:B0-----:R-:W-:-:S07]  /*0a30*/  IMAD.IADD R5, R5, 0x1, R2 ;  /* 0x0000000105057824 */ /* 0x001fce00078e0202 */
[----:B------:R-:W-:Y:S05]  /*0a40*/  @!P1 BRA `(.L_x_3) ;  /* 0x00000000000c9947 */ /* 0x000fea0003800000 */
[----:B------:R-:W-:-:S06]  /*0a50*/  SHF.R.U32.HI R2, RZ, 0xa, R3 ;  /* 0x0000000aff027819 */ /* 0x000fcc0000011603 */
[----:B------:R-:W0:Y:S02]  /*0a60*/  SHFL.DOWN PT, R2, R5, R2, 0x1f ;  /* 0x08001f0205027589 */ /* 0x000e2400000e0000 */
[----:B0-----:R-:W-:-:S07]  /*0a70*/  IADD3 R5, PT, PT, R5, R2, RZ ;  /* 0x0000000205057210 */ /* 0x001fce0007ffe0ff */
.L_x_3:
[----:B------:R-:W-:Y:S05]  /*0a80*/  @P0 EXIT ;  /* 0x000000000000094d */ /* 0x000fea0003800000 */
[----:B0-----:R-:W0:Y:S02]  /*0a90*/  LDC.64 R2, c[0x0][0x388] ;  /* 0x0000e200ff027b82 */ /* 0x001e240000000a00 */
[----:B0-----:R-:W-:-:S05]  /*0aa0*/  IMAD.WIDE.U32 R2, R0, 0x4, R2 ;  /* 0x0000000400027825 */ /* 0x001fca00078e0002 */
[----:B-1----:R-:W-:Y:S01]  /*0ab0*/  STG.E desc[UR6][R2.64], R5 ;  /* 0x0000000502007986 */ /* 0x002fe2000c101906 */
[----:B------:R-:W-:Y:S05]  /*0ac0*/  EXIT ;  /* 0x000000000000794d */ /* 0x000fea0003800000 */
.L_x_4:
[----:B------:R-:W-:-:S00]  /*0ad0*/  BRA `(.L_x_4) ;  /* 0xfffffffc00fc7947 */ /* 0x000fc0000383ffff */
[----:B------:R-:W-:-:S00]  /*0ae0*/  NOP ;  /* 0x0000000000007918 */ /* 0x000fc00000000000 */
        /* <DEDUP_REMOVED lines=9> */
.L_x_5:


//--------------------- .nv.shared._Z12sumReductionPiS_i --------------------------
	.section	.nv.shared._Z12sumReductionPiS_i,"aw",@nobits
	.sectionflags	@""
	.align	16
	.zero		1024


//--------------------- .nv.shared.reserved.0     --------------------------
	.section	.nv.shared.reserved.0,"aw",@nobits
	.weak		__nv_reservedSMEM_offset_0_alias
	.size		__nv_reservedSMEM_offset_0_alias, 0, 64
	.other		__nv_reservedSMEM_offset_0_alias,@"STO_CUDA_RESERVED_SHARED STV_DEFAULT"
__nv_reservedSMEM_offset_0_alias:
	.zero		0
	.zero		64


//--------------------- .nv.constant0._Z12sumReductionPiS_i --------------------------
	.section	.nv.constant0._Z12sumReductionPiS_i,"a",@progbits
	.sectionflags	@""
	.align	4
.nv.constant0._Z12sumReductionPiS_i:
	.zero		916


//--------------------- SYMBOLS --------------------------

	.type		.nv.reservedSmem.offset0,@object
	.size		.nv.reservedSmem.offset0,0x4
	.type		.nv.reservedSmem.cap,@object
	.size		.nv.reservedSmem.cap,0x4
